	.headerflags	@"EF_CUDA_TEXMODE_UNIFIED EF_CUDA_64BIT_ADDRESS EF_CUDA_ACCELERATORS EF_CUDA_SM90 EF_CUDA_VIRTUAL_SM(EF_CUDA_SM90)"
	.elftype	@"ET_EXEC"


//--------------------- .nv.info                  --------------------------
	.section	.nv.info,"",@"SHT_CUDA_INFO"
	.align	4


	//----- nvinfo : EIATTR_REGCOUNT
	.align		4
        /*0000*/ 	.byte	0x04, 0x2f
        /*0002*/ 	.short	(.L_3 - .L_2)
	.align		4
.L_2:
        /*0004*/ 	.word	index@(triton_poi_fused__native_batch_norm_legit_no_training_convolution_sigmoid_46)
        /*0008*/ 	.word	0x00000013


	//----- nvinfo : EIATTR_MIN_STACK_SIZE
	.align		4
.L_3:
        /*000c*/ 	.byte	0x04, 0x12
        /*000e*/ 	.short	(.L_5 - .L_4)
	.align		4
.L_4:
        /*0010*/ 	.word	index@(triton_poi_fused__native_batch_norm_legit_no_training_convolution_sigmoid_46)
        /*0014*/ 	.word	0x00000000


	//----- nvinfo : EIATTR_FRAME_SIZE
	.align		4
.L_5:
        /*0018*/ 	.byte	0x04, 0x11
        /*001a*/ 	.short	(.L_7 - .L_6)
	.align		4
.L_6:
        /*001c*/ 	.word	index@(triton_poi_fused__native_batch_norm_legit_no_training_convolution_sigmoid_46)
        /*0020*/ 	.word	0x00000000


	//----- nvinfo : EIATTR_MIN_STACK_SIZE
	.align		4
.L_7:
        /*0024*/ 	.byte	0x04, 0x12
        /*0026*/ 	.short	(.L_9 - .L_8)
	.align		4
.L_8:
        /*0028*/ 	.word	index@(triton_poi_fused__native_batch_norm_legit_no_training_convolution_sigmoid_46)
        /*002c*/ 	.word	0x00000000
.L_9:


//--------------------- .nv.info.triton_poi_fused__native_batch_norm_legit_no_training_convolution_sigmoid_46 --------------------------
	.section	.nv.info.triton_poi_fused__native_batch_norm_legit_no_training_convolution_sigmoid_46,"",@"SHT_CUDA_INFO"
	.sectionflags	@""
	.align	4


	//----- nvinfo : EIATTR_CUDA_API_VERSION
	.align		4
        /*0000*/ 	.byte	0x04, 0x37
        /*0002*/ 	.short	(.L_11 - .L_10)
.L_10:
        /*0004*/ 	.word	0x0000007c


	//----- nvinfo : EIATTR_KPARAM_INFO
	.align		4
.L_11:
        /*0008*/ 	.byte	0x04, 0x17
        /*000a*/ 	.short	(.L_13 - .L_12)
.L_12:
        /*000c*/ 	.word	0x00000000
        /*0010*/ 	.short	0x0007
        /*0012*/ 	.short	0x0038
        /*0014*/ 	.byte	0x00, 0xf0, 0x11, 0x00


	//----- nvinfo : EIATTR_KPARAM_INFO
	.align		4
.L_13:
        /*0018*/ 	.byte	0x04, 0x17
        /*001a*/ 	.short	(.L_15 - .L_14)
.L_14:
        /*001c*/ 	.word	0x00000000
        /*0020*/ 	.short	0x0006
        /*0022*/ 	.short	0x0030
        /*0024*/ 	.byte	0x00, 0xf4, 0x21, 0x00


	//----- nvinfo : EIATTR_KPARAM_INFO
	.align		4
.L_15:
        /*0028*/ 	.byte	0x04, 0x17
        /*002a*/ 	.short	(.L_17 - .L_16)
.L_16:
        /*002c*/ 	.word	0x00000000
        /*0030*/ 	.short	0x0005
        /*0032*/ 	.short	0x0028
        /*0034*/ 	.byte	0x00, 0xf4, 0x21, 0x00


	//----- nvinfo : EIATTR_KPARAM_INFO
	.align		4
.L_17:
        /*0038*/ 	.byte	0x04, 0x17
        /*003a*/ 	.short	(.L_19 - .L_18)
.L_18:
        /*003c*/ 	.word	0x00000000
        /*0040*/ 	.short	0x0004
        /*0042*/ 	.short	0x0020
        /*0044*/ 	.byte	0x00, 0xf4, 0x21, 0x00


	//----- nvinfo : EIATTR_KPARAM_INFO
	.align		4
.L_19:
        /*0048*/ 	.byte	0x04, 0x17
        /*004a*/ 	.short	(.L_21 - .L_20)
.L_20:
        /*004c*/ 	.word	0x00000000
        /*0050*/ 	.short	0x0003
        /*0052*/ 	.short	0x0018
        /*0054*/ 	.byte	0x00, 0xf4, 0x21, 0x00


	//----- nvinfo : EIATTR_KPARAM_INFO
	.align		4
.L_21:
        /*0058*/ 	.byte	0x04, 0x17
        /*005a*/ 	.short	(.L_23 - .L_22)
.L_22:
        /*005c*/ 	.word	0x00000000
        /*0060*/ 	.short	0x0002
        /*0062*/ 	.short	0x0010
        /*0064*/ 	.byte	0x00, 0xf4, 0x21, 0x00


	//----- nvinfo : EIATTR_KPARAM_INFO
	.align		4
.L_23:
        /*0068*/ 	.byte	0x04, 0x17
        /*006a*/ 	.short	(.L_25 - .L_24)
.L_24:
        /*006c*/ 	.word	0x00000000
        /*0070*/ 	.short	0x0001
        /*0072*/ 	.short	0x0008
        /*0074*/ 	.byte	0x00, 0xf4, 0x21, 0x00


	//----- nvinfo : EIATTR_KPARAM_INFO
	.align		4
.L_25:
        /*0078*/ 	.byte	0x04, 0x17
        /*007a*/ 	.short	(.L_27 - .L_26)
.L_26:
        /*007c*/ 	.word	0x00000000
        /*0080*/ 	.short	0x0000
        /*0082*/ 	.short	0x0000
        /*0084*/ 	.byte	0x00, 0xf4, 0x21, 0x00


	//----- nvinfo : EIATTR_SPARSE_MMA_MASK
	.align		4
.L_27:
        /*0088*/ 	.byte	0x03, 0x50
        /*008a*/ 	.short	0x0000


	//----- nvinfo : EIATTR_MAXREG_COUNT
	.align		4
        /*008c*/ 	.byte	0x03, 0x1b
        /*008e*/ 	.short	0x00ff


	//----- nvinfo : EIATTR_EXIT_INSTR_OFFSETS
	.align		4
        /*0090*/ 	.byte	0x04, 0x1c
        /*0092*/ 	.short	(.L_29 - .L_28)


	//   ....[0]....
.L_28:
        /*0094*/ 	.word	0x00000430


	//----- nvinfo : EIATTR_REQNTID
	.align		4
.L_29:
        /*0098*/ 	.byte	0x04, 0x10
        /*009a*/ 	.short	(.L_31 - .L_30)
.L_30:
        /*009c*/ 	.word	0x00000080
        /*00a0*/ 	.word	0x00000001
        /*00a4*/ 	.word	0x00000001


	//----- nvinfo : EIATTR_CBANK_PARAM_SIZE
	.align		4
.L_31:
        /*00a8*/ 	.byte	0x03, 0x19
        /*00aa*/ 	.short	0x003c


	//----- nvinfo : EIATTR_PARAM_CBANK
	.align		4
        /*00ac*/ 	.byte	0x04, 0x0a
        /*00ae*/ 	.short	(.L_33 - .L_32)
	.align		4
.L_32:
        /*00b0*/ 	.word	index@(.nv.constant0.triton_poi_fused__native_batch_norm_legit_no_training_convolution_sigmoid_46)
        /*00b4*/ 	.short	0x0210
        /*00b6*/ 	.short	0x003c


	//----- nvinfo : EIATTR_SW_WAR
	.align		4
.L_33:
        /*00b8*/ 	.byte	0x04, 0x36
        /*00ba*/ 	.short	(.L_35 - .L_34)
.L_34:
        /*00bc*/ 	.word	0x00000008
.L_35:


//--------------------- .nv.callgraph             --------------------------
	.section	.nv.callgraph,"",@"SHT_CUDA_CALLGRAPH"
	.align	4
	.sectionentsize	8
	.align		4
        /*0000*/ 	.word	0x00000000
	.align		4
        /*0004*/ 	.word	0xffffffff
	.align		4
        /*0008*/ 	.word	0x00000000
	.align		4
        /*000c*/ 	.word	0xfffffffe
	.align		4
        /*0010*/ 	.word	0x00000000
	.align		4
        /*0014*/ 	.word	0xfffffffd
	.align		4
        /*0018*/ 	.word	0x00000000
	.align		4
        /*001c*/ 	.word	0xfffffffc


//--------------------- .nv.constant4             --------------------------
	.section	.nv.constant4,"a",@progbits
	.align	8
	.align		8
.nv.constant4:
        /*0000*/ 	.dword	_$_str
	.align		8
        /*0008*/ 	.dword	_$_str_$_2


//--------------------- .text.triton_poi_fused__native_batch_norm_legit_no_training_convolution_sigmoid_46 --------------------------
	.section	.text.triton_poi_fused__native_batch_norm_legit_no_training_convolution_sigmoid_46,"ax",@progbits
	.align	128
        .global         triton_poi_fused__native_batch_norm_legit_no_training_convolution_sigmoid_46
        .type           triton_poi_fused__native_batch_norm_legit_no_training_convolution_sigmoid_46,@function
        .size           triton_poi_fused__native_batch_norm_legit_no_training_convolution_sigmoid_46,(.L_x_1 - triton_poi_fused__native_batch_norm_legit_no_training_convolution_sigmoid_46)
        .other          triton_poi_fused__native_batch_norm_legit_no_training_convolution_sigmoid_46,@"STO_CUDA_ENTRY STV_DEFAULT"
triton_poi_fused__native_batch_norm_legit_no_training_convolution_sigmoid_46:
.text.triton_poi_fused__native_batch_norm_legit_no_training_convolution_sigmoid_46:
[----:B------:R-:W-:Y:S08]  /*0000*/  LDC R1, c[0x0][0x28] ;  /* 0x00000a00ff017b82 */ /* 0x000ff00000000800 */
[----:B------:R-:W1:Y:S01]  /*0010*/  LDC.64 R2, c[0x0][0x228] ;  /* 0x00008a00ff027b82 */ /* 0x000e620000000a00 */
[----:B------:R-:W-:Y:S01]  /*0020*/  ULDC.64 UR4, c[0x0][0x208] ;  /* 0x0000820000047ab9 */ /* 0x000fe20000000a00 */
[----:B------:R-:W2:Y:S01]  /*0030*/  S2R R0, SR_TID.X ;  /* 0x0000000000007919 */ /* 0x000ea20000002100 */
[----:B------:R-:W3:Y:S05]  /*0040*/  S2R R15, SR_CTAID.X ;  /* 0x00000000000f7919 */ /* 0x000eea0000002500 */
[----:B------:R-:W4:Y:S01]  /*0050*/  LDC.64 R4, c[0x0][0x210] ;  /* 0x00008400ff047b82 */ /* 0x000f220000000a00 */
[----:B-1----:R4:W5:Y:S07]  /*0060*/  LDG.E R14, desc[UR4][R2.64] ;  /* 0x00000004020e7981 */ /* 0x00296e000c1e1900 */
[----:B------:R-:W1:Y:S08]  /*0070*/  LDC.64 R6, c[0x0][0x218] ;  /* 0x00008600ff067b82 */ /* 0x000e700000000a00 */
[----:B------:R-:W1:Y:S01]  /*0080*/  LDC.64 R8, c[0x0][0x220] ;  /* 0x00008800ff087b82 */ /* 0x000e620000000a00 */
[----:B--2---:R-:W-:-:S04]  /*0090*/  SHF.L.U32 R0, R0, 0x1, RZ ;  /* 0x0000000100007819 */ /* 0x004fc800000006ff */
[----:B------:R-:W-:-:S03]  /*00a0*/  LOP3.LUT R0, R0, 0xfe, RZ, 0xc0, !PT ;  /* 0x000000fe00007812 */ /* 0x000fc600078ec0ff */
[----:B------:R-:W2:Y:S01]  /*00b0*/  LDC.64 R10, c[0x0][0x230] ;  /* 0x00008c00ff0a7b82 */ /* 0x000ea20000000a00 */
[----:B---3--:R-:W-:-:S05]  /*00c0*/  LEA R0, R15, R0, 0x8 ;  /* 0x000000000f007211 */ /* 0x008fca00078e40ff */
[----:B----4-:R-:W-:Y:S02]  /*00d0*/  IMAD.WIDE R2, R0, 0x4, R4 ;  /* 0x0000000400027825 */ /* 0x010fe400078e0204 */
[----:B------:R-:W3:Y:S01]  /*00e0*/  LDC.64 R12, c[0x0][0x238] ;  /* 0x00008e00ff0c7b82 */ /* 0x000ee20000000a00 */
[----:B-1----:R1:W4:Y:S04]  /*00f0*/  LDG.E R7, desc[UR4][R6.64] ;  /* 0x0000000406077981 */ /* 0x002328000c1e1900 */
[----:B------:R-:W4:Y:S04]  /*0100*/  LDG.E.64 R4, desc[UR4][R2.64] ;  /* 0x0000000402047981 */ /* 0x000f28000c1e1b00 */
[----:B0-----:R-:W4:Y:S04]  /*0110*/  LDG.E R8, desc[UR4][R8.64] ;  /* 0x0000000408087981 */ /* 0x001f28000c1e1900 */
[----:B--2---:R-:W2:Y:S04]  /*0120*/  LDG.E R10, desc[UR4][R10.64] ;  /* 0x000000040a0a7981 */ /* 0x004ea8000c1e1900 */
[----:B---3--:R-:W2:Y:S01]  /*0130*/  LDG.E R13, desc[UR4][R12.64] ;  /* 0x000000040c0d7981 */ /* 0x008ea2000c1e1900 */
[----:B-1----:R-:W-:Y:S01]  /*0140*/  HFMA2.MMA R6, -RZ, RZ, 1.625, 0 ;  /* 0x3e800000ff067435 */ /* 0x002fe200000001ff */
[----:B-----5:R-:W-:-:S04]  /*0150*/  FADD R14, R14, 9.9999997473787516356e-06 ;  /* 0x3727c5ac0e0e7421 */ /* 0x020fc80000000000 */
[----:B------:R-:W0:Y:S02]  /*0160*/  MUFU.SQRT R15, R14 ;  /* 0x0000000e000f7308 */ /* 0x000e240000002000 */
[C---:B0-----:R-:W-:Y:S02]  /*0170*/  FSETP.GT.AND P0, PT, R15.reuse, 8.50705917302346158658e+37, PT ;  /* 0x7e8000000f00780b */ /* 0x041fe40003f04000 */
[----:B------:R-:W-:Y:S02]  /*0180*/  FSETP.GEU.AND P1, PT, R15, 1.175494350822287508e-38, PT ;  /* 0x008000000f00780b */ /* 0x000fe40003f2e000 */
[----:B------:R-:W-:Y:S01]  /*0190*/  FSEL R16, R6, 1, P0 ;  /* 0x3f80000006107808 */ /* 0x000fe20000000000 */
[--C-:B----4-:R-:W-:Y:S01]  /*01a0*/  FADD R4, R4, R7.reuse ;  /* 0x0000000704047221 */ /* 0x110fe20000000000 */
[----:B------:R-:W-:-:S07]  /*01b0*/  FADD R5, R5, R7 ;  /* 0x0000000705057221 */ /* 0x000fce0000000000 */
[----:B------:R-:W-:Y:S02]  /*01c0*/  @P0 FMUL R15, R15, 0.25 ;  /* 0x3e8000000f0f0820 */ /* 0x000fe40000400000 */
[----:B------:R-:W-:Y:S01]  /*01d0*/  @!P1 FMUL R16, R16, 16777216 ;  /* 0x4b80000010109820 */ /* 0x000fe20000400000 */
[C---:B------:R-:W-:Y:S01]  /*01e0*/  FADD R7, -R8.reuse, R4 ;  /* 0x0000000408077221 */ /* 0x040fe20000000100 */
[----:B------:R-:W-:Y:S01]  /*01f0*/  @!P1 FMUL R15, R15, 16777216 ;  /* 0x4b8000000f0f9820 */ /* 0x000fe20000400000 */
[----:B------:R-:W-:Y:S01]  /*0200*/  FADD R8, -R8, R5 ;  /* 0x0000000508087221 */ /* 0x000fe20000000100 */
[----:B------:R-:W-:Y:S04]  /*0210*/  STG.E.64 desc[UR4][R2.64], R4 ;  /* 0x0000000402007986 */ /* 0x000fe8000c101b04 */
[----:B------:R-:W0:Y:S02]  /*0220*/  MUFU.RCP R15, R15 ;  /* 0x0000000f000f7308 */ /* 0x000e240000001000 */
[----:B0-----:R-:W-:-:S04]  /*0230*/  FMUL R16, R15, R16 ;  /* 0x000000100f107220 */ /* 0x001fc80000400000 */
[-C--:B------:R-:W-:Y:S01]  /*0240*/  FMUL R7, R7, R16.reuse ;  /* 0x0000001007077220 */ /* 0x080fe20000400000 */
[----:B------:R-:W-:-:S03]  /*0250*/  FMUL R8, R8, R16 ;  /* 0x0000001008087220 */ /* 0x000fc60000400000 */
[C-C-:B--2---:R-:W-:Y:S01]  /*0260*/  FFMA R7, R10.reuse, R7, R13.reuse ;  /* 0x000000070a077223 */ /* 0x144fe2000000000d */
[----:B------:R-:W-:-:S03]  /*0270*/  FFMA R8, R10, R8, R13 ;  /* 0x000000080a087223 */ /* 0x000fc6000000000d */
[----:B------:R-:W-:Y:S01]  /*0280*/  FADD R7, RZ, -R7 ;  /* 0x80000007ff077221 */ /* 0x000fe20000000000 */
[----:B------:R-:W-:-:S03]  /*0290*/  FADD R8, RZ, -R8 ;  /* 0x80000008ff087221 */ /* 0x000fc60000000000 */
[----:B------:R-:W-:Y:S01]  /*02a0*/  FMUL R7, R7, 1.4426950216293334961 ;  /* 0x3fb8aa3b07077820 */ /* 0x000fe20000400000 */
[----:B------:R-:W-:-:S04]  /*02b0*/  FMUL R10, R8, 1.4426950216293334961 ;  /* 0x3fb8aa3b080a7820 */ /* 0x000fc80000400000 */
[----:B------:R-:W-:Y:S02]  /*02c0*/  FSETP.GEU.AND P0, PT, R7, -126, PT ;  /* 0xc2fc00000700780b */ /* 0x000fe40003f0e000 */
[----:B------:R-:W-:-:S11]  /*02d0*/  FSETP.GEU.AND P1, PT, R10, -126, PT ;  /* 0xc2fc00000a00780b */ /* 0x000fd60003f2e000 */
[----:B------:R-:W-:Y:S02]  /*02e0*/  @!P0 FMUL R7, R7, 0.5 ;  /* 0x3f00000007078820 */ /* 0x000fe40000400000 */
[----:B------:R-:W-:Y:S02]  /*02f0*/  @!P1 FMUL R10, R10, 0.5 ;  /* 0x3f0000000a0a9820 */ /* 0x000fe40000400000 */
[----:B------:R-:W0:Y:S08]  /*0300*/  MUFU.EX2 R8, R7 ;  /* 0x0000000700087308 */ /* 0x000e300000000800 */
[----:B------:R-:W1:Y:S01]  /*0310*/  MUFU.EX2 R9, R10 ;  /* 0x0000000a00097308 */ /* 0x000e620000000800 */
[----:B0-----:R-:W-:-:S04]  /*0320*/  @!P0 FMUL R8, R8, R8 ;  /* 0x0000000808088220 */ /* 0x001fc80000400000 */
[----:B------:R-:W-:Y:S01]  /*0330*/  FADD R11, R8, 1 ;  /* 0x3f800000080b7421 */ /* 0x000fe20000000000 */
[----:B-1----:R-:W-:-:S04]  /*0340*/  @!P1 FMUL R9, R9, R9 ;  /* 0x0000000909099220 */ /* 0x002fc80000400000 */
[----:B------:R-:W-:Y:S01]  /*0350*/  FSETP.GT.AND P0, PT, R11, 8.50705917302346158658e+37, PT ;  /* 0x7e8000000b00780b */ /* 0x000fe20003f04000 */
[----:B------:R-:W-:-:S03]  /*0360*/  FADD R12, R9, 1 ;  /* 0x3f800000090c7421 */ /* 0x000fc60000000000 */
[----:B------:R-:W-:Y:S01]  /*0370*/  FSEL R10, R6, 1, P0 ;  /* 0x3f800000060a7808 */ /* 0x000fe20000000000 */
[----:B------:R-:W0:Y:S01]  /*0380*/  LDC.64 R8, c[0x0][0x240] ;  /* 0x00009000ff087b82 */ /* 0x000e220000000a00 */
[----:B------:R-:W-:-:S04]  /*0390*/  FSETP.GT.AND P1, PT, R12, 8.50705917302346158658e+37, PT ;  /* 0x7e8000000c00780b */ /* 0x000fc80003f24000 */
[----:B------:R-:W-:-:S03]  /*03a0*/  FSEL R13, R6, 1, P1 ;  /* 0x3f800000060d7808 */ /* 0x000fc60000800000 */
[----:B------:R-:W-:-:S06]  /*03b0*/  @P0 FMUL R11, R11, 0.25 ;  /* 0x3e8000000b0b0820 */ /* 0x000fcc0000400000 */
[----:B------:R-:W1:Y:S01]  /*03c0*/  MUFU.RCP R11, R11 ;  /* 0x0000000b000b7308 */ /* 0x000e620000001000 */
[----:B------:R-:W-:-:S07]  /*03d0*/  @P1 FMUL R12, R12, 0.25 ;  /* 0x3e8000000c0c1820 */ /* 0x000fce0000400000 */
[----:B------:R-:W2:Y:S01]  /*03e0*/  MUFU.RCP R12, R12 ;  /* 0x0000000c000c7308 */ /* 0x000ea20000001000 */
[----:B0-----:R-:W-:-:S04]  /*03f0*/  IMAD.WIDE R6, R0, 0x4, R8 ;  /* 0x0000000400067825 */ /* 0x001fc800078e0208 */
[----:B-1----:R-:W-:Y:S01]  /*0400*/  FMUL R8, R11, R10 ;  /* 0x0000000a0b087220 */ /* 0x002fe20000400000 */
[----:B--2---:R-:W-:-:S05]  /*0410*/  FMUL R9, R12, R13 ;  /* 0x0000000d0c097220 */ /* 0x004fca0000400000 */
[----:B------:R-:W-:Y:S01]  /*0420*/  STG.E.64 desc[UR4][R6.64], R8 ;  /* 0x0000000806007986 */ /* 0x000fe2000c101b04 */
[----:B------:R-:W-:Y:S05]  /*0430*/  EXIT ;  /* 0x000000000000794d */ /* 0x000fea0003800000 */
.L_x_0:
[----:B------:R-:W-:-:S00]  /*0440*/  BRA `(.L_x_0) ;  /* 0xfffffffc00fc7947 */ /* 0x000fc0000383ffff */
[----:B------:R-:W-:-:S00]  /*0450*/  NOP ;  /* 0x0000000000007918 */ /* 0x000fc00000000000 */
        /* <DEDUP_REMOVED lines=10> */
.L_x_1:


//--------------------- .nv.global.init           --------------------------
	.section	.nv.global.init,"aw",@progbits
.nv.global.init:
	.type		_$_str,@object
	.size		_$_str,(_$_str_$_2 - _$_str)
_$_str:
        /*0000*/ 	.byte	0x5f, 0x5f, 0x43, 0x55, 0x44, 0x41, 0x5f, 0x46, 0x54, 0x5a, 0x00
	.type		_$_str_$_2,@object
	.size		_$_str_$_2,(.L_1 - _$_str_$_2)
_$_str_$_2:
        /*000b*/ 	.byte	0x5f, 0x5f, 0x43, 0x55, 0x44, 0x41, 0x5f, 0x50, 0x52, 0x45, 0x43, 0x5f, 0x53, 0x51, 0x52, 0x54
        /*001b*/ 	.byte	0x00
.L_1:


//--------------------- .nv.constant0.triton_poi_fused__native_batch_norm_legit_no_training_convolution_sigmoid_46 --------------------------
	.section	.nv.constant0.triton_poi_fused__native_batch_norm_legit_no_training_convolution_sigmoid_46,"a",@progbits
	.sectionflags	@""
	.align	4
.nv.constant0.triton_poi_fused__native_batch_norm_legit_no_training_convolution_sigmoid_46:
	.zero		588
